//
// Generated by NVIDIA NVVM Compiler
//
// Compiler Build ID: CL-36424714
// Cuda compilation tools, release 13.0, V13.0.88
// Based on NVVM 20.0.0
//

.version 9.0
.target sm_100
.address_size 64

	// .globl	_Z21reaction_edges_kerneljPjS_

.visible .entry _Z21reaction_edges_kerneljPjS_(
	.param .u32 _Z21reaction_edges_kerneljPjS__param_0,
	.param .u64 .ptr .align 1 _Z21reaction_edges_kerneljPjS__param_1,
	.param .u64 .ptr .align 1 _Z21reaction_edges_kerneljPjS__param_2
)
{
	.reg .pred 	%p<37>;
	.reg .b32 	%r<68>;
	.reg .b64 	%rd<7>;

	ld.param.u32 	%r6, [_Z21reaction_edges_kerneljPjS__param_0];
	ld.param.u64 	%rd4, [_Z21reaction_edges_kerneljPjS__param_1];
	ld.param.u64 	%rd3, [_Z21reaction_edges_kerneljPjS__param_2];
	cvta.to.global.u64 	%rd1, %rd4;
	mov.u32 	%r7, %tid.x;
	mov.u32 	%r8, %ctaid.x;
	mov.u32 	%r9, %ntid.x;
	mad.lo.s32 	%r1, %r8, %r9, %r7;
	setp.ge.u32 	%p1, %r1, %r6;
	@%p1 bra 	$L__BB0_61;
	cvta.to.global.u64 	%rd5, %rd3;
	mul.wide.s32 	%rd6, %r1, 4;
	add.s64 	%rd2, %rd5, %rd6;
	ld.global.u32 	%r2, [%rd2];
	add.s32 	%r3, %r6, -1;
	setp.ge.u32 	%p2, %r1, %r3;
	@%p2 bra 	$L__BB0_3;
	ld.global.u32 	%r67, [%rd2+4];
$L__BB0_3:
	setp.ne.s32 	%p3, %r1, 0;
	@%p3 bra 	$L__BB0_16;
	add.s32 	%r11, %r2, -11;
	setp.gt.u32 	%p4, %r11, 34;
	@%p4 bra 	$L__BB0_6;
	mov.b32 	%r20, 1;
	st.global.u32 	[%rd1], %r20;
	bra.uni 	$L__BB0_16;
$L__BB0_6:
	add.s32 	%r12, %r2, -50;
	setp.gt.u32 	%p5, %r12, 40;
	@%p5 bra 	$L__BB0_8;
	mov.b32 	%r19, 1;
	st.global.u32 	[%rd1+8], %r19;
	bra.uni 	$L__BB0_16;
$L__BB0_8:
	setp.ne.s32 	%p6, %r2, 91;
	@%p6 bra 	$L__BB0_10;
	mov.b32 	%r18, 1;
	st.global.u32 	[%rd1+16], %r18;
	bra.uni 	$L__BB0_16;
$L__BB0_10:
	and.b32  	%r13, %r2, -2;
	setp.ne.s32 	%p7, %r13, 800;
	@%p7 bra 	$L__BB0_12;
	mov.b32 	%r17, 1;
	st.global.u32 	[%rd1+24], %r17;
	bra.uni 	$L__BB0_16;
$L__BB0_12:
	add.s32 	%r14, %r2, -818;
	setp.gt.u32 	%p8, %r14, 20;
	@%p8 bra 	$L__BB0_14;
	mov.b32 	%r16, 1;
	st.global.u32 	[%rd1+32], %r16;
	bra.uni 	$L__BB0_16;
$L__BB0_14:
	setp.lt.u32 	%p9, %r2, 900;
	@%p9 bra 	$L__BB0_16;
	mov.b32 	%r15, 1;
	st.global.u32 	[%rd1+40], %r15;
$L__BB0_16:
	setp.ge.u32 	%p10, %r1, %r3;
	@%p10 bra 	$L__BB0_51;
	add.s32 	%r25, %r2, -11;
	setp.gt.u32 	%p16, %r25, 34;
	@%p16 bra 	$L__BB0_28;
	add.s32 	%r26, %r67, -50;
	setp.gt.u32 	%p17, %r26, 40;
	@%p17 bra 	$L__BB0_20;
	add.s32 	%r37, %r1, 1;
	st.global.u32 	[%rd1+4], %r37;
	add.s32 	%r38, %r1, 2;
	st.global.u32 	[%rd1+8], %r38;
	bra.uni 	$L__BB0_28;
$L__BB0_20:
	setp.ne.s32 	%p18, %r67, 91;
	@%p18 bra 	$L__BB0_22;
	add.s32 	%r35, %r1, 1;
	st.global.u32 	[%rd1+4], %r35;
	add.s32 	%r36, %r1, 2;
	st.global.u32 	[%rd1+16], %r36;
	bra.uni 	$L__BB0_28;
$L__BB0_22:
	and.b32  	%r27, %r67, -2;
	setp.ne.s32 	%p19, %r27, 800;
	@%p19 bra 	$L__BB0_24;
	add.s32 	%r33, %r1, 1;
	st.global.u32 	[%rd1+4], %r33;
	add.s32 	%r34, %r1, 2;
	st.global.u32 	[%rd1+24], %r34;
	bra.uni 	$L__BB0_28;
$L__BB0_24:
	add.s32 	%r28, %r67, -818;
	setp.gt.u32 	%p20, %r28, 20;
	@%p20 bra 	$L__BB0_26;
	add.s32 	%r31, %r1, 1;
	st.global.u32 	[%rd1+4], %r31;
	add.s32 	%r32, %r1, 2;
	st.global.u32 	[%rd1+32], %r32;
	bra.uni 	$L__BB0_28;
$L__BB0_26:
	setp.lt.u32 	%p21, %r67, 900;
	@%p21 bra 	$L__BB0_28;
	add.s32 	%r29, %r1, 1;
	st.global.u32 	[%rd1+4], %r29;
	add.s32 	%r30, %r1, 2;
	st.global.u32 	[%rd1+40], %r30;
$L__BB0_28:
	add.s32 	%r39, %r2, -50;
	setp.gt.u32 	%p22, %r39, 40;
	@%p22 bra 	$L__BB0_37;
	setp.ne.s32 	%p27, %r67, 91;
	@%p27 bra 	$L__BB0_31;
	add.s32 	%r56, %r1, 1;
	st.global.u32 	[%rd1+12], %r56;
	add.s32 	%r57, %r1, 2;
	st.global.u32 	[%rd1+16], %r57;
	bra.uni 	$L__BB0_44;
$L__BB0_31:
	and.b32  	%r48, %r67, -2;
	setp.ne.s32 	%p28, %r48, 800;
	@%p28 bra 	$L__BB0_33;
	add.s32 	%r54, %r1, 1;
	st.global.u32 	[%rd1+12], %r54;
	add.s32 	%r55, %r1, 2;
	st.global.u32 	[%rd1+24], %r55;
	bra.uni 	$L__BB0_44;
$L__BB0_33:
	add.s32 	%r49, %r67, -818;
	setp.gt.u32 	%p29, %r49, 20;
	@%p29 bra 	$L__BB0_35;
	add.s32 	%r52, %r1, 1;
	st.global.u32 	[%rd1+12], %r52;
	add.s32 	%r53, %r1, 2;
	st.global.u32 	[%rd1+32], %r53;
	bra.uni 	$L__BB0_44;
$L__BB0_35:
	setp.lt.u32 	%p30, %r67, 900;
	@%p30 bra 	$L__BB0_44;
	add.s32 	%r50, %r1, 1;
	st.global.u32 	[%rd1+12], %r50;
	add.s32 	%r51, %r1, 2;
	st.global.u32 	[%rd1+40], %r51;
	bra.uni 	$L__BB0_44;
$L__BB0_37:
	setp.ne.s32 	%p23, %r2, 91;
	@%p23 bra 	$L__BB0_44;
	and.b32  	%r40, %r67, -2;
	setp.ne.s32 	%p24, %r40, 800;
	@%p24 bra 	$L__BB0_40;
	add.s32 	%r46, %r1, 1;
	st.global.u32 	[%rd1+20], %r46;
	add.s32 	%r47, %r1, 2;
	st.global.u32 	[%rd1+24], %r47;
	bra.uni 	$L__BB0_44;
$L__BB0_40:
	add.s32 	%r41, %r67, -818;
	setp.gt.u32 	%p25, %r41, 20;
	@%p25 bra 	$L__BB0_42;
	add.s32 	%r44, %r1, 1;
	st.global.u32 	[%rd1+20], %r44;
	add.s32 	%r45, %r1, 2;
	st.global.u32 	[%rd1+32], %r45;
	bra.uni 	$L__BB0_44;
$L__BB0_42:
	setp.lt.u32 	%p26, %r67, 900;
	@%p26 bra 	$L__BB0_44;
	add.s32 	%r42, %r1, 1;
	st.global.u32 	[%rd1+20], %r42;
	add.s32 	%r43, %r1, 2;
	st.global.u32 	[%rd1+40], %r43;
$L__BB0_44:
	and.b32  	%r58, %r2, -2;
	setp.ne.s32 	%p31, %r58, 800;
	@%p31 bra 	$L__BB0_49;
	add.s32 	%r59, %r67, -818;
	setp.gt.u32 	%p32, %r59, 20;
	@%p32 bra 	$L__BB0_47;
	add.s32 	%r62, %r1, 1;
	st.global.u32 	[%rd1+28], %r62;
	add.s32 	%r63, %r1, 2;
	st.global.u32 	[%rd1+32], %r63;
	bra.uni 	$L__BB0_49;
$L__BB0_47:
	setp.lt.u32 	%p33, %r67, 900;
	@%p33 bra 	$L__BB0_49;
	add.s32 	%r60, %r1, 1;
	st.global.u32 	[%rd1+28], %r60;
	add.s32 	%r61, %r1, 2;
	st.global.u32 	[%rd1+40], %r61;
$L__BB0_49:
	add.s32 	%r64, %r2, -818;
	setp.gt.u32 	%p34, %r64, 20;
	setp.lt.u32 	%p35, %r67, 900;
	or.pred  	%p36, %p34, %p35;
	@%p36 bra 	$L__BB0_61;
	add.s32 	%r65, %r1, 1;
	st.global.u32 	[%rd1+36], %r65;
	add.s32 	%r66, %r1, 2;
	st.global.u32 	[%rd1+40], %r66;
	bra.uni 	$L__BB0_61;
$L__BB0_51:
	add.s32 	%r21, %r2, -11;
	setp.gt.u32 	%p11, %r21, 34;
	@%p11 bra 	$L__BB0_53;
	st.global.u32 	[%rd1+4], %r6;
	bra.uni 	$L__BB0_61;
$L__BB0_53:
	add.s32 	%r22, %r2, -50;
	setp.gt.u32 	%p12, %r22, 40;
	@%p12 bra 	$L__BB0_55;
	st.global.u32 	[%rd1+12], %r6;
	bra.uni 	$L__BB0_61;
$L__BB0_55:
	setp.ne.s32 	%p13, %r2, 91;
	@%p13 bra 	$L__BB0_57;
	st.global.u32 	[%rd1+20], %r6;
	bra.uni 	$L__BB0_61;
$L__BB0_57:
	and.b32  	%r23, %r2, -2;
	setp.ne.s32 	%p14, %r23, 800;
	@%p14 bra 	$L__BB0_59;
	st.global.u32 	[%rd1+28], %r6;
	bra.uni 	$L__BB0_61;
$L__BB0_59:
	add.s32 	%r24, %r2, -818;
	setp.gt.u32 	%p15, %r24, 20;
	@%p15 bra 	$L__BB0_61;
	st.global.u32 	[%rd1+36], %r6;
$L__BB0_61:
	ret;

}


// ===== COMPILED SASS (sm_100) =====

	.target	sm_100

	.elftype	@"ET_EXEC"


//--------------------- .note.nv.tkinfo           --------------------------
	.section	.note.nv.tkinfo,"",@"SHT_NOTE"
	.sectionflags	@"SHF_NOTE_NV_TKINFO"
	.tkinfo
        /*0018*/ 	.word	0x00000002
        /*0030*/ 	.string	""
        /*0030*/ 	.string	"ptxas"
        /*0030*/ 	.string	"Cuda compilation tools, release 13.0, V13.0.88"
        /*0030*/ 	.string	"Build cuda_13.0.r13.0/compiler.36424714_0"
        /*0030*/ 	.string	"-arch sm_100 -m 64 "



//--------------------- .note.nv.cuinfo           --------------------------
	.section	.note.nv.cuinfo,"",@"SHT_NOTE"
	.sectionflags	@"SHF_NOTE_NV_CUINFO"
        /*0018*/ 	.short	0x0002
        /*001a*/ 	.short	0x0064
        /*001c*/ 	.short	0x0082
	.zero		2


//--------------------- .nv.info                  --------------------------
	.section	.nv.info,"",@"SHT_CUDA_INFO"
	.align	4


	//----- nvinfo : EIATTR_REGCOUNT
	.align		4
        /*0000*/ 	.byte	0x04, 0x2f
        /*0002*/ 	.short	(.L_1 - .L_0)
	.align		4
.L_0:
        /*0004*/ 	.word	index@(_Z21reaction_edges_kerneljPjS_)
        /*0008*/ 	.word	0x0000000a


	//----- nvinfo : EIATTR_FRAME_SIZE
	.align		4
.L_1:
        /*000c*/ 	.byte	0x04, 0x11
        /*000e*/ 	.short	(.L_3 - .L_2)
	.align		4
.L_2:
        /*0010*/ 	.word	index@(_Z21reaction_edges_kerneljPjS_)
        /*0014*/ 	.word	0x00000000


	//----- nvinfo : EIATTR_MIN_STACK_SIZE
	.align		4
.L_3:
        /*0018*/ 	.byte	0x04, 0x12
        /*001a*/ 	.short	(.L_5 - .L_4)
	.align		4
.L_4:
        /*001c*/ 	.word	index@(_Z21reaction_edges_kerneljPjS_)
        /*0020*/ 	.word	0x00000000
.L_5:


//--------------------- .nv.compat                --------------------------
	.section	.nv.compat,"",@"SHT_CUDA_COMPAT_INFO"
	.align	4
        /*0000*/ 	.byte	0x02, 0x09, 0x00, 0x00, 0x02, 0x02, 0x01, 0x00, 0x02, 0x05, 0x05, 0x00, 0x03, 0x07, 0x01, 0x01
        /*0010*/ 	.byte	0x02, 0x03, 0x00, 0x00, 0x02, 0x06, 0x01, 0x00, 0x04, 0x0b, 0x08, 0x00, 0x09, 0x00, 0x00, 0x00
        /*0020*/ 	.byte	0x00, 0x00, 0x00, 0x00


//--------------------- .nv.info._Z21reaction_edges_kerneljPjS_ --------------------------
	.section	.nv.info._Z21reaction_edges_kerneljPjS_,"",@"SHT_CUDA_INFO"
	.sectionflags	@""
	.align	4


	//----- nvinfo : EIATTR_CUDA_API_VERSION
	.align		4
        /*0000*/ 	.byte	0x04, 0x37
        /*0002*/ 	.short	(.L_7 - .L_6)
.L_6:
        /*0004*/ 	.word	0x00000082


	//----- nvinfo : EIATTR_KPARAM_INFO
	.align		4
.L_7:
        /*0008*/ 	.byte	0x04, 0x17
        /*000a*/ 	.short	(.L_9 - .L_8)
.L_8:
        /*000c*/ 	.word	0x00000000
        /*0010*/ 	.short	0x0002
        /*0012*/ 	.short	0x0010
        /*0014*/ 	.byte	0x00, 0xf5, 0x21, 0x00


	//----- nvinfo : EIATTR_KPARAM_INFO
	.align		4
.L_9:
        /*0018*/ 	.byte	0x04, 0x17
        /*001a*/ 	.short	(.L_11 - .L_10)
.L_10:
        /*001c*/ 	.word	0x00000000
        /*0020*/ 	.short	0x0001
        /*0022*/ 	.short	0x0008
        /*0024*/ 	.byte	0x00, 0xf5, 0x21, 0x00


	//----- nvinfo : EIATTR_KPARAM_INFO
	.align		4
.L_11:
        /*0028*/ 	.byte	0x04, 0x17
        /*002a*/ 	.short	(.L_13 - .L_12)
.L_12:
        /*002c*/ 	.word	0x00000000
        /*0030*/ 	.short	0x0000
        /*0032*/ 	.short	0x0000
        /*0034*/ 	.byte	0x00, 0xf0, 0x11, 0x00


	//----- nvinfo : EIATTR_SPARSE_MMA_MASK
	.align		4
.L_13:
        /*0038*/ 	.byte	0x03, 0x50
        /*003a*/ 	.short	0x0000


	//----- nvinfo : EIATTR_MAXREG_COUNT
	.align		4
        /*003c*/ 	.byte	0x03, 0x1b
        /*003e*/ 	.short	0x00ff


	//----- nvinfo : EIATTR_MERCURY_ISA_VERSION
	.align		4
        /*0040*/ 	.byte	0x03, 0x5f
        /*0042*/ 	.short	0x0101


	//----- nvinfo : EIATTR_VRC_CTA_INIT_COUNT
	.align		4
        /*0044*/ 	.byte	0x02, 0x4a
	.zero		1
	.zero		1


	//----- nvinfo : EIATTR_EXIT_INSTR_OFFSETS
	.align		4
        /*0048*/ 	.byte	0x04, 0x1c
        /*004a*/ 	.short	(.L_15 - .L_14)


	//   ....[0]....
.L_14:
        /*004c*/ 	.word	0x00000070


	//   ....[1]....
        /*0050*/ 	.word	0x00000b10


	//   ....[2]....
        /*0054*/ 	.word	0x00000b70


	//   ....[3]....
        /*0058*/ 	.word	0x00000bc0


	//   ....[4]....
        /*005c*/ 	.word	0x00000c10


	//   ....[5]....
        /*0060*/ 	.word	0x00000c50


	//   ....[6]....
        /*0064*/ 	.word	0x00000ca0


	//   ....[7]....
        /*0068*/ 	.word	0x00000cd0


	//   ....[8]....
        /*006c*/ 	.word	0x00000d00


	//----- nvinfo : EIATTR_CRS_STACK_SIZE
	.align		4
.L_15:
        /*0070*/ 	.byte	0x04, 0x1e
        /*0072*/ 	.short	(.L_17 - .L_16)
.L_16:
        /*0074*/ 	.word	0x00000000


	//----- nvinfo : EIATTR_CBANK_PARAM_SIZE
	.align		4
.L_17:
        /*0078*/ 	.byte	0x03, 0x19
        /*007a*/ 	.short	0x0018


	//----- nvinfo : EIATTR_PARAM_CBANK
	.align		4
        /*007c*/ 	.byte	0x04, 0x0a
        /*007e*/ 	.short	(.L_19 - .L_18)
	.align		4
.L_18:
        /*0080*/ 	.word	index@(.nv.constant0._Z21reaction_edges_kerneljPjS_)
        /*0084*/ 	.short	0x0380
        /*0086*/ 	.short	0x0018


	//----- nvinfo : EIATTR_SW_WAR
	.align		4
.L_19:
        /*0088*/ 	.byte	0x04, 0x36
        /*008a*/ 	.short	(.L_21 - .L_20)
.L_20:
        /*008c*/ 	.word	0x00000008
.L_21:


//--------------------- .nv.callgraph             --------------------------
	.section	.nv.callgraph,"",@"SHT_CUDA_CALLGRAPH"
	.align	4
	.sectionentsize	8
	.align		4
        /*0000*/ 	.word	0x00000000
	.align		4
        /*0004*/ 	.word	0xffffffff
	.align		4
        /*0008*/ 	.word	0x00000000
	.align		4
        /*000c*/ 	.word	0xfffffffe
	.align		4
        /*0010*/ 	.word	0x00000000
	.align		4
        /*0014*/ 	.word	0xfffffffd
	.align		4
        /*0018*/ 	.word	0x00000000
	.align		4
        /*001c*/ 	.word	0xfffffffc


//--------------------- .text._Z21reaction_edges_kerneljPjS_ --------------------------
	.section	.text._Z21reaction_edges_kerneljPjS_,"ax",@progbits
	.align	128
        .global         _Z21reaction_edges_kerneljPjS_
        .type           _Z21reaction_edges_kerneljPjS_,@function
        .size           _Z21reaction_edges_kerneljPjS_,(.L_x_11 - _Z21reaction_edges_kerneljPjS_)
        .other          _Z21reaction_edges_kerneljPjS_,@"STO_CUDA_ENTRY STV_DEFAULT"
_Z21reaction_edges_kerneljPjS_:
.text._Z21reaction_edges_kerneljPjS_:
[----:B------:R-:W-:Y:S01]  /*0000*/  LDC R1, c[0x0][0x37c] ;  /* 0x0000df00ff017b82 */ /* 0x000fe20000000800 */
[----:B------:R-:W0:Y:S07]  /*0010*/  S2R R0, SR_TID.X ;  /* 0x0000000000007919 */ /* 0x000e2e0000002100 */
[----:B------:R-:W0:Y:S08]  /*0020*/  S2UR UR4, SR_CTAID.X ;  /* 0x00000000000479c3 */ /* 0x000e300000002500 */
[----:B------:R-:W0:Y:S08]  /*0030*/  LDC R5, c[0x0][0x360] ;  /* 0x0000d800ff057b82 */ /* 0x000e300000000800 */
[----:B------:R-:W1:Y:S01]  /*0040*/  LDC R3, c[0x0][0x380] ;  /* 0x0000e000ff037b82 */ /* 0x000e620000000800 */
[----:B0-----:R-:W-:-:S05]  /*0050*/  IMAD R0, R5, UR4, R0 ;  /* 0x0000000405007c24 */ /* 0x001fca000f8e0200 */
[----:B-1----:R-:W-:-:S13]  /*0060*/  ISETP.GE.U32.AND P0, PT, R0, R3, PT ;  /* 0x000000030000720c */ /* 0x002fda0003f06070 */
[----:B------:R-:W-:Y:S05]  /*0070*/  @P0 EXIT ;  /* 0x000000000000094d */ /* 0x000fea0003800000 */
[----:B------:R-:W0:Y:S01]  /*0080*/  LDC.64 R4, c[0x0][0x390] ;  /* 0x0000e400ff047b82 */ /* 0x000e220000000a00 */
[----:B------:R-:W1:Y:S01]  /*0090*/  LDCU.64 UR4, c[0x0][0x358] ;  /* 0x00006b00ff0477ac */ /* 0x000e620008000a00 */
[----:B------:R-:W-:-:S05]  /*00a0*/  VIADD R7, R3, 0xffffffff ;  /* 0xffffffff03077836 */ /* 0x000fca0000000000 */
[C---:B------:R-:W-:Y:S01]  /*00b0*/  ISETP.GE.U32.AND P0, PT, R0.reuse, R7, PT ;  /* 0x000000070000720c */ /* 0x040fe20003f06070 */
[----:B0-----:R-:W-:-:S12]  /*00c0*/  IMAD.WIDE R4, R0, 0x4, R4 ;  /* 0x0000000400047825 */ /* 0x001fd800078e0204 */
[----:B-1----:R0:W5:Y:S04]  /*00d0*/  @!P0 LDG.E R6, desc[UR4][R4.64+0x4] ;  /* 0x0000040404068981 */ /* 0x002168000c1e1900 */
[----:B------:R0:W5:Y:S01]  /*00e0*/  LDG.E R2, desc[UR4][R4.64] ;  /* 0x0000000404027981 */ /* 0x000162000c1e1900 */
[----:B------:R-:W-:Y:S01]  /*00f0*/  ISETP.NE.AND P1, PT, R0, RZ, PT ;  /* 0x000000ff0000720c */ /* 0x000fe20003f25270 */
[----:B------:R-:W-:-:S12]  /*0100*/  BSSY.RECONVERGENT B0, `(.L_x_0) ;  /* 0x0000023000007945 */ /* 0x000fd80003800200 */
[----:B0-----:R-:W-:Y:S05]  /*0110*/  @P1 BRA `(.L_x_1) ;  /* 0x0000000000841947 */ /* 0x001fea0003800000 */
[----:B-----5:R-:W-:-:S05]  /*0120*/  VIADD R4, R2, 0xfffffff5 ;  /* 0xfffffff502047836 */ /* 0x020fca0000000000 */
[----:B------:R-:W-:-:S13]  /*0130*/  ISETP.GT.U32.AND P1, PT, R4, 0x22, PT ;  /* 0x000000220400780c */ /* 0x000fda0003f24070 */
[----:B------:R-:W0:Y:S01]  /*0140*/  @!P1 LDC.64 R4, c[0x0][0x388] ;  /* 0x0000e200ff049b82 */ /* 0x000e220000000a00 */
[----:B------:R-:W-:-:S05]  /*0150*/  @!P1 IMAD.MOV.U32 R7, RZ, RZ, 0x1 ;  /* 0x00000001ff079424 */ /* 0x000fca00078e00ff */
[----:B0-----:R0:W-:Y:S01]  /*0160*/  @!P1 STG.E desc[UR4][R4.64], R7 ;  /* 0x0000000704009986 */ /* 0x0011e2000c101904 */
[----:B------:R-:W-:Y:S05]  /*0170*/  @!P1 BRA `(.L_x_1) ;  /* 0x00000000006c9947 */ /* 0x000fea0003800000 */
[----:B0-----:R-:W-:-:S05]  /*0180*/  VIADD R4, R2, 0xffffffce ;  /* 0xffffffce02047836 */ /* 0x001fca0000000000 */
[----:B------:R-:W-:-:S13]  /*0190*/  ISETP.GT.U32.AND P1, PT, R4, 0x28, PT ;  /* 0x000000280400780c */ /* 0x000fda0003f24070 */
[----:B------:R-:W0:Y:S01]  /*01a0*/  @!P1 LDC.64 R4, c[0x0][0x388] ;  /* 0x0000e200ff049b82 */ /* 0x000e220000000a00 */
[----:B------:R-:W-:-:S05]  /*01b0*/  @!P1 IMAD.MOV.U32 R7, RZ, RZ, 0x1 ;  /* 0x00000001ff079424 */ /* 0x000fca00078e00ff */
[----:B0-----:R1:W-:Y:S01]  /*01c0*/  @!P1 STG.E desc[UR4][R4.64+0x8], R7 ;  /* 0x0000080704009986 */ /* 0x0013e2000c101904 */
[----:B------:R-:W-:Y:S05]  /*01d0*/  @!P1 BRA `(.L_x_1) ;  /* 0x0000000000549947 */ /* 0x000fea0003800000 */
[----:B------:R-:W-:-:S13]  /*01e0*/  ISETP.NE.AND P1, PT, R2, 0x5b, PT ;  /* 0x0000005b0200780c */ /* 0x000fda0003f25270 */
[----:B-1----:R-:W0:Y:S01]  /*01f0*/  @!P1 LDC.64 R4, c[0x0][0x388] ;  /* 0x0000e200ff049b82 */ /* 0x002e220000000a00 */
[----:B------:R-:W-:-:S05]  /*0200*/  @!P1 IMAD.MOV.U32 R7, RZ, RZ, 0x1 ;  /* 0x00000001ff079424 */ /* 0x000fca00078e00ff */
[----:B0-----:R2:W-:Y:S01]  /*0210*/  @!P1 STG.E desc[UR4][R4.64+0x10], R7 ;  /* 0x0000100704009986 */ /* 0x0015e2000c101904 */
[----:B------:R-:W-:Y:S05]  /*0220*/  @!P1 BRA `(.L_x_1) ;  /* 0x0000000000409947 */ /* 0x000fea0003800000 */
[----:B--2---:R-:W-:-:S04]  /*0230*/  LOP3.LUT R4, R2, 0xfffffffe, RZ, 0xc0, !PT ;  /* 0xfffffffe02047812 */ /* 0x004fc800078ec0ff */
[----:B------:R-:W-:-:S13]  /*0240*/  ISETP.NE.AND P1, PT, R4, 0x320, PT ;  /* 0x000003200400780c */ /* 0x000fda0003f25270 */
[----:B------:R-:W0:Y:S01]  /*0250*/  @!P1 LDC.64 R4, c[0x0][0x388] ;  /* 0x0000e200ff049b82 */ /* 0x000e220000000a00 */
[----:B------:R-:W-:-:S05]  /*0260*/  @!P1 MOV R7, 0x1 ;  /* 0x0000000100079802 */ /* 0x000fca0000000f00 */
[----:B0-----:R3:W-:Y:S01]  /*0270*/  @!P1 STG.E desc[UR4][R4.64+0x18], R7 ;  /* 0x0000180704009986 */ /* 0x0017e2000c101904 */
[----:B------:R-:W-:Y:S05]  /*0280*/  @!P1 BRA `(.L_x_1) ;  /* 0x0000000000289947 */ /* 0x000fea0003800000 */
[----:B---3--:R-:W-:-:S05]  /*0290*/  VIADD R4, R2, 0xfffffcce ;  /* 0xfffffcce02047836 */ /* 0x008fca0000000000 */
[----:B------:R-:W-:-:S13]  /*02a0*/  ISETP.GT.U32.AND P1, PT, R4, 0x14, PT ;  /* 0x000000140400780c */ /* 0x000fda0003f24070 */
[----:B------:R-:W0:Y:S01]  /*02b0*/  @!P1 LDC.64 R4, c[0x0][0x388] ;  /* 0x0000e200ff049b82 */ /* 0x000e220000000a00 */
[----:B------:R-:W-:-:S05]  /*02c0*/  @!P1 IMAD.MOV.U32 R7, RZ, RZ, 0x1 ;  /* 0x00000001ff079424 */ /* 0x000fca00078e00ff */
[----:B0-----:R4:W-:Y:S01]  /*02d0*/  @!P1 STG.E desc[UR4][R4.64+0x20], R7 ;  /* 0x0000200704009986 */ /* 0x0019e2000c101904 */
[----:B------:R-:W-:Y:S05]  /*02e0*/  @!P1 BRA `(.L_x_1) ;  /* 0x0000000000109947 */ /* 0x000fea0003800000 */
[----:B------:R-:W-:-:S13]  /*02f0*/  ISETP.GE.U32.AND P1, PT, R2, 0x384, PT ;  /* 0x000003840200780c */ /* 0x000fda0003f26070 */
[----:B----4-:R-:W0:Y:S01]  /*0300*/  @P1 LDC.64 R4, c[0x0][0x388] ;  /* 0x0000e200ff041b82 */ /* 0x010e220000000a00 */
[----:B------:R-:W-:-:S05]  /*0310*/  @P1 IMAD.MOV.U32 R7, RZ, RZ, 0x1 ;  /* 0x00000001ff071424 */ /* 0x000fca00078e00ff */
[----:B0-----:R0:W-:Y:S02]  /*0320*/  @P1 STG.E desc[UR4][R4.64+0x28], R7 ;  /* 0x0000280704001986 */ /* 0x0011e4000c101904 */
.L_x_1:
[----:B------:R-:W-:Y:S05]  /*0330*/  BSYNC.RECONVERGENT B0 ;  /* 0x0000000000007941 */ /* 0x000fea0003800200 */
.L_x_0:
[----:B------:R-:W-:Y:S05]  /*0340*/  @P0 BRA `(.L_x_2) ;  /* 0x00000008000c0947 */ /* 0x000fea0003800000 */
[----:B-----5:R-:W-:Y:S01]  /*0350*/  VIADD R3, R2, 0xfffffff5 ;  /* 0xfffffff502037836 */ /* 0x020fe20000000000 */
[----:B------:R-:W-:Y:S04]  /*0360*/  BSSY.RECONVERGENT B0, `(.L_x_3) ;  /* 0x0000028000007945 */ /* 0x000fe80003800200 */
[----:B------:R-:W-:-:S13]  /*0370*/  ISETP.GT.U32.AND P0, PT, R3, 0x22, PT ;  /* 0x000000220300780c */ /* 0x000fda0003f04070 */
[----:B------:R-:W-:Y:S05]  /*0380*/  @P0 BRA `(.L_x_4) ;  /* 0x0000000000940947 */ /* 0x000fea0003800000 */
[----:B------:R-:W-:-:S05]  /*0390*/  VIADD R3, R6, 0xffffffce ;  /* 0xffffffce06037836 */ /* 0x000fca0000000000 */
[----:B------:R-:W-:-:S13]  /*03a0*/  ISETP.GT.U32.AND P0, PT, R3, 0x28, PT ;  /* 0x000000280300780c */ /* 0x000fda0003f04070 */
[----:B01234-:R-:W0:Y:S01]  /*03b0*/  @!P0 LDC.64 R4, c[0x0][0x388] ;  /* 0x0000e200ff048b82 */ /* 0x01fe220000000a00 */
[C---:B------:R-:W-:Y:S01]  /*03c0*/  @!P0 IADD3 R3, PT, PT, R0.reuse, 0x1, RZ ;  /* 0x0000000100038810 */ /* 0x040fe20007ffe0ff */
[----:B------:R-:W-:-:S04]  /*03d0*/  @!P0 VIADD R7, R0, 0x2 ;  /* 0x0000000200078836 */ /* 0x000fc80000000000 */
[----:B0-----:R0:W-:Y:S04]  /*03e0*/  @!P0 STG.E desc[UR4][R4.64+0x4], R3 ;  /* 0x0000040304008986 */ /* 0x0011e8000c101904 */
[----:B------:R0:W-:Y:S01]  /*03f0*/  @!P0 STG.E desc[UR4][R4.64+0x8], R7 ;  /* 0x0000080704008986 */ /* 0x0001e2000c101904 */
[----:B------:R-:W-:Y:S05]  /*0400*/  @!P0 BRA `(.L_x_4) ;  /* 0x0000000000748947 */ /* 0x000fea0003800000 */
[----:B------:R-:W-:-:S13]  /*0410*/  ISETP.NE.AND P0, PT, R6, 0x5b, PT ;  /* 0x0000005b0600780c */ /* 0x000fda0003f05270 */
[----:B0-----:R-:W0:Y:S01]  /*0420*/  @!P0 LDC.64 R4, c[0x0][0x388] ;  /* 0x0000e200ff048b82 */ /* 0x001e220000000a00 */
[C---:B------:R-:W-:Y:S02]  /*0430*/  @!P0 VIADD R3, R0.reuse, 0x1 ;  /* 0x0000000100038836 */ /* 0x040fe40000000000 */
[----:B------:R-:W-:-:S03]  /*0440*/  @!P0 VIADD R7, R0, 0x2 ;  /* 0x0000000200078836 */ /* 0x000fc60000000000 */
[----:B0-----:R0:W-:Y:S04]  /*0450*/  @!P0 STG.E desc[UR4][R4.64+0x4], R3 ;  /* 0x0000040304008986 */ /* 0x0011e8000c101904 */
[----:B------:R0:W-:Y:S01]  /*0460*/  @!P0 STG.E desc[UR4][R4.64+0x10], R7 ;  /* 0x0000100704008986 */ /* 0x0001e2000c101904 */
[----:B------:R-:W-:Y:S05]  /*0470*/  @!P0 BRA `(.L_x_4) ;  /* 0x0000000000588947 */ /* 0x000fea0003800000 */
[----:B0-----:R-:W-:-:S04]  /*0480*/  LOP3.LUT R3, R6, 0xfffffffe, RZ, 0xc0, !PT ;  /* 0xfffffffe06037812 */ /* 0x001fc800078ec0ff */
[----:B------:R-:W-:-:S13]  /*0490*/  ISETP.NE.AND P0, PT, R3, 0x320, PT ;  /* 0x000003200300780c */ /* 0x000fda0003f05270 */
[----:B------:R-:W0:Y:S01]  /*04a0*/  @!P0 LDC.64 R4, c[0x0][0x388] ;  /* 0x0000e200ff048b82 */ /* 0x000e220000000a00 */
[C---:B------:R-:W-:Y:S02]  /*04b0*/  @!P0 VIADD R3, R0.reuse, 0x1 ;  /* 0x0000000100038836 */ /* 0x040fe40000000000 */
[----:B------:R-:W-:-:S03]  /*04c0*/  @!P0 VIADD R7, R0, 0x2 ;  /* 0x0000000200078836 */ /* 0x000fc60000000000 */
[----:B0-----:R0:W-:Y:S04]  /*04d0*/  @!P0 STG.E desc[UR4][R4.64+0x4], R3 ;  /* 0x0000040304008986 */ /* 0x0011e8000c101904 */
[----:B------:R0:W-:Y:S01]  /*04e0*/  @!P0 STG.E desc[UR4][R4.64+0x18], R7 ;  /* 0x0000180704008986 */ /* 0x0001e2000c101904 */
[----:B------:R-:W-:Y:S05]  /*04f0*/  @!P0 BRA `(.L_x_4) ;  /* 0x0000000000388947 */ /* 0x000fea0003800000 */
[----:B0-----:R-:W-:-:S04]  /*0500*/  IADD3 R3, PT, PT, R6, -0x332, RZ ;  /* 0xfffffcce06037810 */ /* 0x001fc80007ffe0ff */
[----:B------:R-:W-:-:S13]  /*0510*/  ISETP.GT.U32.AND P0, PT, R3, 0x14, PT ;  /* 0x000000140300780c */ /* 0x000fda0003f04070 */
[----:B------:R-:W0:Y:S01]  /*0520*/  @!P0 LDC.64 R4, c[0x0][0x388] ;  /* 0x0000e200ff048b82 */ /* 0x000e220000000a00 */
[C---:B------:R-:W-:Y:S02]  /*0530*/  @!P0 VIADD R3, R0.reuse, 0x1 ;  /* 0x0000000100038836 */ /* 0x040fe40000000000 */
[----:B------:R-:W-:-:S03]  /*0540*/  @!P0 VIADD R7, R0, 0x2 ;  /* 0x0000000200078836 */ /* 0x000fc60000000000 */
[----:B0-----:R0:W-:Y:S04]  /*0550*/  @!P0 STG.E desc[UR4][R4.64+0x4], R3 ;  /* 0x0000040304008986 */ /* 0x0011e8000c101904 */
[----:B------:R0:W-:Y:S01]  /*0560*/  @!P0 STG.E desc[UR4][R4.64+0x20], R7 ;  /* 0x0000200704008986 */ /* 0x0001e2000c101904 */
[----:B------:R-:W-:Y:S05]  /*0570*/  @!P0 BRA `(.L_x_4) ;  /* 0x0000000000188947 */ /* 0x000fea0003800000 */
[----:B------:R-:W-:-:S13]  /*0580*/  ISETP.GE.U32.AND P0, PT, R6, 0x384, PT ;  /* 0x000003840600780c */ /* 0x000fda0003f06070 */
[----:B0-----:R-:W0:Y:S01]  /*0590*/  @P0 LDC.64 R4, c[0x0][0x388] ;  /* 0x0000e200ff040b82 */ /* 0x001e220000000a00 */
[C---:B------:R-:W-:Y:S02]  /*05a0*/  @P0 VIADD R3, R0.reuse, 0x1 ;  /* 0x0000000100030836 */ /* 0x040fe40000000000 */
[----:B------:R-:W-:-:S03]  /*05b0*/  @P0 VIADD R7, R0, 0x2 ;  /* 0x0000000200070836 */ /* 0x000fc60000000000 */
[----:B0-----:R0:W-:Y:S04]  /*05c0*/  @P0 STG.E desc[UR4][R4.64+0x4], R3 ;  /* 0x0000040304000986 */ /* 0x0011e8000c101904 */
[----:B------:R0:W-:Y:S02]  /*05d0*/  @P0 STG.E desc[UR4][R4.64+0x28], R7 ;  /* 0x0000280704000986 */ /* 0x0001e4000c101904 */
.L_x_4:
[----:B------:R-:W-:Y:S05]  /*05e0*/  BSYNC.RECONVERGENT B0 ;  /* 0x0000000000007941 */ /* 0x000fea0003800200 */
.L_x_3:
[----:B0-----:R-:W-:Y:S01]  /*05f0*/  VIADD R3, R2, 0xffffffce ;  /* 0xffffffce02037836 */ /* 0x001fe20000000000 */
[----:B------:R-:W-:Y:S04]  /*0600*/  BSSY.RECONVERGENT B0, `(.L_x_5) ;  /* 0x000003a000007945 */ /* 0x000fe80003800200 */
[----:B------:R-:W-:-:S13]  /*0610*/  ISETP.GT.U32.AND P0, PT, R3, 0x28, PT ;  /* 0x000000280300780c */ /* 0x000fda0003f04070 */
[----:B------:R-:W-:Y:S05]  /*0620*/  @P0 BRA `(.L_x_6) ;  /* 0x00000000007c0947 */ /* 0x000fea0003800000 */
[----:B------:R-:W-:-:S13]  /*0630*/  ISETP.NE.AND P0, PT, R6, 0x5b, PT ;  /* 0x0000005b0600780c */ /* 0x000fda0003f05270 */
[----:B-1234-:R-:W0:Y:S01]  /*0640*/  @!P0 LDC.64 R4, c[0x0][0x388] ;  /* 0x0000e200ff048b82 */ /* 0x01ee220000000a00 */
[C---:B------:R-:W-:Y:S01]  /*0650*/  @!P0 IADD3 R3, PT, PT, R0.reuse, 0x1, RZ ;  /* 0x0000000100038810 */ /* 0x040fe20007ffe0ff */
[----:B------:R-:W-:-:S04]  /*0660*/  @!P0 VIADD R7, R0, 0x2 ;  /* 0x0000000200078836 */ /* 0x000fc80000000000 */
        /* <DEDUP_REMOVED lines=11> */
[----:B-1----:R-:W-:-:S05]  /*0720*/  VIADD R3, R6, 0xfffffcce ;  /* 0xfffffcce06037836 */ /* 0x002fca0000000000 */
[----:B------:R-:W-:-:S13]  /*0730*/  ISETP.GT.U32.AND P0, PT, R3, 0x14, PT ;  /* 0x000000140300780c */ /* 0x000fda0003f04070 */
[----:B------:R-:W0:Y:S01]  /*0740*/  @!P0 LDC.64 R4, c[0x0][0x388] ;  /* 0x0000e200ff048b82 */ /* 0x000e220000000a00 */
[C---:B------:R-:W-:Y:S01]  /*0750*/  @!P0 VIADD R3, R0.reuse, 0x1 ;  /* 0x0000000100038836 */ /* 0x040fe20000000000 */
[----:B------:R-:W-:-:S04]  /*0760*/  @!P0 IADD3 R7, PT, PT, R0, 0x2, RZ ;  /* 0x0000000200078810 */ /* 0x000fc80007ffe0ff */
[----:B0-----:R2:W-:Y:S04]  /*0770*/  @!P0 STG.E desc[UR4][R4.64+0xc], R3 ;  /* 0x00000c0304008986 */ /* 0x0015e8000c101904 */
[----:B------:R2:W-:Y:S01]  /*0780*/  @!P0 STG.E desc[UR4][R4.64+0x20], R7 ;  /* 0x0000200704008986 */ /* 0x0005e2000c101904 */
[----:B------:R-:W-:Y:S05]  /*0790*/  @!P0 BRA `(.L_x_7) ;  /* 0x0000000000808947 */ /* 0x000fea0003800000 */
[----:B------:R-:W-:-:S13]  /*07a0*/  ISETP.GE.U32.AND P0, PT, R6, 0x384, PT ;  /* 0x000003840600780c */ /* 0x000fda0003f06070 */
[----:B------:R-:W-:Y:S05]  /*07b0*/  @!P0 BRA `(.L_x_7) ;  /* 0x0000000000788947 */ /* 0x000fea0003800000 */
[----:B--2---:R-:W0:Y:S01]  /*07c0*/  LDC.64 R4, c[0x0][0x388] ;  /* 0x0000e200ff047b82 */ /* 0x004e220000000a00 */
[C---:B------:R-:W-:Y:S02]  /*07d0*/  VIADD R3, R0.reuse, 0x1 ;  /* 0x0000000100037836 */ /* 0x040fe40000000000 */
[----:B------:R-:W-:-:S03]  /*07e0*/  VIADD R7, R0, 0x2 ;  /* 0x0000000200077836 */ /* 0x000fc60000000000 */
[----:B0-----:R3:W-:Y:S04]  /*07f0*/  STG.E desc[UR4][R4.64+0xc], R3 ;  /* 0x00000c0304007986 */ /* 0x0017e8000c101904 */
[----:B------:R3:W-:Y:S01]  /*0800*/  STG.E desc[UR4][R4.64+0x28], R7 ;  /* 0x0000280704007986 */ /* 0x0007e2000c101904 */
[----:B------:R-:W-:Y:S05]  /*0810*/  BRA `(.L_x_7) ;  /* 0x0000000000607947 */ /* 0x000fea0003800000 */
.L_x_6:
[----:B------:R-:W-:-:S13]  /*0820*/  ISETP.NE.AND P0, PT, R2, 0x5b, PT ;  /* 0x0000005b0200780c */ /* 0x000fda0003f05270 */
[----:B------:R-:W-:Y:S05]  /*0830*/  @P0 BRA `(.L_x_7) ;  /* 0x0000000000580947 */ /* 0x000fea0003800000 */
[----:B------:R-:W-:-:S04]  /*0840*/  LOP3.LUT R3, R6, 0xfffffffe, RZ, 0xc0, !PT ;  /* 0xfffffffe06037812 */ /* 0x000fc800078ec0ff */
[----:B------:R-:W-:-:S13]  /*0850*/  ISETP.NE.AND P0, PT, R3, 0x320, PT ;  /* 0x000003200300780c */ /* 0x000fda0003f05270 */
[----:B-1234-:R-:W0:Y:S01]  /*0860*/  @!P0 LDC.64 R4, c[0x0][0x388] ;  /* 0x0000e200ff048b82 */ /* 0x01ee220000000a00 */
[C---:B------:R-:W-:Y:S02]  /*0870*/  @!P0 VIADD R3, R0.reuse, 0x1 ;  /* 0x0000000100038836 */ /* 0x040fe40000000000 */
[----:B------:R-:W-:-:S03]  /*0880*/  @!P0 VIADD R7, R0, 0x2 ;  /* 0x0000000200078836 */ /* 0x000fc60000000000 */
[----:B0-----:R0:W-:Y:S04]  /*0890*/  @!P0 STG.E desc[UR4][R4.64+0x14], R3 ;  /* 0x0000140304008986 */ /* 0x0011e8000c101904 */
[----:B------:R0:W-:Y:S01]  /*08a0*/  @!P0 STG.E desc[UR4][R4.64+0x18], R7 ;  /* 0x0000180704008986 */ /* 0x0001e2000c101904 */
[----:B------:R-:W-:Y:S05]  /*08b0*/  @!P0 BRA `(.L_x_7) ;  /* 0x0000000000388947 */ /* 0x000fea0003800000 */
[----:B0-----:R-:W-:-:S05]  /*08c0*/  VIADD R3, R6, 0xfffffcce ;  /* 0xfffffcce06037836 */ /* 0x001fca0000000000 */
[----:B------:R-:W-:-:S13]  /*08d0*/  ISETP.GT.U32.AND P0, PT, R3, 0x14, PT ;  /* 0x000000140300780c */ /* 0x000fda0003f04070 */
[----:B------:R-:W0:Y:S01]  /*08e0*/  @!P0 LDC.64 R4, c[0x0][0x388] ;  /* 0x0000e200ff048b82 */ /* 0x000e220000000a00 */
[C---:B------:R-:W-:Y:S01]  /*08f0*/  @!P0 IADD3 R3, PT, PT, R0.reuse, 0x1, RZ ;  /* 0x0000000100038810 */ /* 0x040fe20007ffe0ff */
[----:B------:R-:W-:-:S04]  /*0900*/  @!P0 VIADD R7, R0, 0x2 ;  /* 0x0000000200078836 */ /* 0x000fc80000000000 */
        /* <DEDUP_REMOVED lines=9> */
.L_x_7:
[----:B------:R-:W-:Y:S05]  /*09a0*/  BSYNC.RECONVERGENT B0 ;  /* 0x0000000000007941 */ /* 0x000fea0003800200 */
.L_x_5:
[C---:B0123--:R-:W-:Y:S01]  /*09b0*/  LOP3.LUT R3, R2.reuse, 0xfffffffe, RZ, 0xc0, !PT ;  /* 0xfffffffe02037812 */ /* 0x04ffe200078ec0ff */
[----:B------:R-:W-:Y:S01]  /*09c0*/  VIADD R2, R2, 0xfffffcce ;  /* 0xfffffcce02027836 */ /* 0x000fe20000000000 */
[----:B------:R-:W-:Y:S01]  /*09d0*/  ISETP.GE.U32.AND P0, PT, R6, 0x384, PT ;  /* 0x000003840600780c */ /* 0x000fe20003f06070 */
[----:B------:R-:W-:Y:S01]  /*09e0*/  BSSY.RECONVERGENT B0, `(.L_x_8) ;  /* 0x0000012000007945 */ /* 0x000fe20003800200 */
[----:B------:R-:W-:Y:S02]  /*09f0*/  ISETP.NE.AND P1, PT, R3, 0x320, PT ;  /* 0x000003200300780c */ /* 0x000fe40003f25270 */
[----:B------:R-:W-:-:S11]  /*0a00*/  ISETP.GT.U32.OR P0, PT, R2, 0x14, !P0 ;  /* 0x000000140200780c */ /* 0x000fd60004704470 */
[----:B------:R-:W-:Y:S05]  /*0a10*/  @P1 BRA `(.L_x_9) ;  /* 0x0000000000381947 */ /* 0x000fea0003800000 */
[----:B------:R-:W-:-:S05]  /*0a20*/  VIADD R2, R6, 0xfffffcce ;  /* 0xfffffcce06027836 */ /* 0x000fca0000000000 */
[----:B------:R-:W-:-:S13]  /*0a30*/  ISETP.GT.U32.AND P1, PT, R2, 0x14, PT ;  /* 0x000000140200780c */ /* 0x000fda0003f24070 */
[----:B------:R-:W0:Y:S01]  /*0a40*/  @!P1 LDC.64 R2, c[0x0][0x388] ;  /* 0x0000e200ff029b82 */ /* 0x000e220000000a00 */
[C---:B----4-:R-:W-:Y:S01]  /*0a50*/  @!P1 IADD3 R5, PT, PT, R0.reuse, 0x1, RZ ;  /* 0x0000000100059810 */ /* 0x050fe20007ffe0ff */
        /* <DEDUP_REMOVED lines=10> */
.L_x_9:
[----:B------:R-:W-:Y:S05]  /*0b00*/  BSYNC.RECONVERGENT B0 ;  /* 0x0000000000007941 */ /* 0x000fea0003800200 */
.L_x_8:
[----:B------:R-:W-:Y:S05]  /*0b10*/  @P0 EXIT ;  /* 0x000000000000094d */ /* 0x000fea0003800000 */
[----:B01----:R-:W0:Y:S01]  /*0b20*/  LDC.64 R2, c[0x0][0x388] ;  /* 0x0000e200ff027b82 */ /* 0x003e220000000a00 */
[C---:B----4-:R-:W-:Y:S01]  /*0b30*/  VIADD R5, R0.reuse, 0x1 ;  /* 0x0000000100057836 */ /* 0x050fe20000000000 */
[----:B------:R-:W-:-:S04]  /*0b40*/  IADD3 R7, PT, PT, R0, 0x2, RZ ;  /* 0x0000000200077810 */ /* 0x000fc80007ffe0ff */
[----:B0-----:R-:W-:Y:S04]  /*0b50*/  STG.E desc[UR4][R2.64+0x24], R5 ;  /* 0x0000240502007986 */ /* 0x001fe8000c101904 */
[----:B------:R-:W-:Y:S01]  /*0b60*/  STG.E desc[UR4][R2.64+0x28], R7 ;  /* 0x0000280702007986 */ /* 0x000fe2000c101904 */
[----:B------:R-:W-:Y:S05]  /*0b70*/  EXIT ;  /* 0x000000000000794d */ /* 0x000fea0003800000 */
.L_x_2:
[----:B-----5:R-:W-:-:S05]  /*0b80*/  VIADD R0, R2, 0xfffffff5 ;  /* 0xfffffff502007836 */ /* 0x020fca0000000000 */
[----:B------:R-:W-:-:S13]  /*0b90*/  ISETP.GT.U32.AND P0, PT, R0, 0x22, PT ;  /* 0x000000220000780c */ /* 0x000fda0003f04070 */
[----:B01234-:R-:W0:Y:S02]  /*0ba0*/  @!P0 LDC.64 R4, c[0x0][0x388] ;  /* 0x0000e200ff048b82 */ /* 0x01fe240000000a00 */
[----:B0-----:R0:W-:Y:S01]  /*0bb0*/  @!P0 STG.E desc[UR4][R4.64+0x4], R3 ;  /* 0x0000040304008986 */ /* 0x0011e2000c101904 */
[----:B------:R-:W-:Y:S05]  /*0bc0*/  @!P0 EXIT ;  /* 0x000000000000894d */ /* 0x000fea0003800000 */
[----:B------:R-:W-:-:S05]  /*0bd0*/  VIADD R0, R2, 0xffffffce ;  /* 0xffffffce02007836 */ /* 0x000fca0000000000 */
[----:B------:R-:W-:-:S13]  /*0be0*/  ISETP.GT.U32.AND P0, PT, R0, 0x28, PT ;  /* 0x000000280000780c */ /* 0x000fda0003f04070 */
[----:B0-----:R-:W0:Y:S02]  /*0bf0*/  @!P0 LDC.64 R4, c[0x0][0x388] ;  /* 0x0000e200ff048b82 */ /* 0x001e240000000a00 */
[----:B0-----:R0:W-:Y:S01]  /*0c00*/  @!P0 STG.E desc[UR4][R4.64+0xc], R3 ;  /* 0x00000c0304008986 */ /* 0x0011e2000c101904 */
[----:B------:R-:W-:Y:S05]  /*0c10*/  @!P0 EXIT ;  /* 0x000000000000894d */ /* 0x000fea0003800000 */
[----:B------:R-:W-:-:S13]  /*0c20*/  ISETP.NE.AND P0, PT, R2, 0x5b, PT ;  /* 0x0000005b0200780c */ /* 0x000fda0003f05270 */
[----:B0-----:R-:W0:Y:S02]  /*0c30*/  @!P0 LDC.64 R4, c[0x0][0x388] ;  /* 0x0000e200ff048b82 */ /* 0x001e240000000a00 */
[----:B0-----:R0:W-:Y:S01]  /*0c40*/  @!P0 STG.E desc[UR4][R4.64+0x14], R3 ;  /* 0x0000140304008986 */ /* 0x0011e2000c101904 */
[----:B------:R-:W-:Y:S05]  /*0c50*/  @!P0 EXIT ;  /* 0x000000000000894d */ /* 0x000fea0003800000 */
[----:B------:R-:W-:-:S04]  /*0c60*/  LOP3.LUT R0, R2, 0xfffffffe, RZ, 0xc0, !PT ;  /* 0xfffffffe02007812 */ /* 0x000fc800078ec0ff */
[----:B------:R-:W-:-:S13]  /*0c70*/  ISETP.NE.AND P0, PT, R0, 0x320, PT ;  /* 0x000003200000780c */ /* 0x000fda0003f05270 */
[----:B0-----:R-:W0:Y:S02]  /*0c80*/  @!P0 LDC.64 R4, c[0x0][0x388] ;  /* 0x0000e200ff048b82 */ /* 0x001e240000000a00 */
[----:B0-----:R0:W-:Y:S01]  /*0c90*/  @!P0 STG.E desc[UR4][R4.64+0x1c], R3 ;  /* 0x00001c0304008986 */ /* 0x0011e2000c101904 */
[----:B------:R-:W-:Y:S05]  /*0ca0*/  @!P0 EXIT ;  /* 0x000000000000894d */ /* 0x000fea0003800000 */
[----:B------:R-:W-:-:S05]  /*0cb0*/  VIADD R2, R2, 0xfffffcce ;  /* 0xfffffcce02027836 */ /* 0x000fca0000000000 */
[----:B------:R-:W-:-:S13]  /*0cc0*/  ISETP.GT.U32.AND P0, PT, R2, 0x14, PT ;  /* 0x000000140200780c */ /* 0x000fda0003f04070 */
[----:B------:R-:W-:Y:S05]  /*0cd0*/  @P0 EXIT ;  /* 0x000000000000094d */ /* 0x000fea0003800000 */
[----:B0-----:R-:W0:Y:S02]  /*0ce0*/  LDC.64 R4, c[0x0][0x388] ;  /* 0x0000e200ff047b82 */ /* 0x001e240000000a00 */
[----:B0-----:R-:W-:Y:S01]  /*0cf0*/  STG.E desc[UR4][R4.64+0x24], R3 ;  /* 0x0000240304007986 */ /* 0x001fe2000c101904 */
[----:B------:R-:W-:Y:S05]  /*0d00*/  EXIT ;  /* 0x000000000000794d */ /* 0x000fea0003800000 */
.L_x_10:
[----:B------:R-:W-:-:S00]  /*0d10*/  BRA `(.L_x_10) ;  /* 0xfffffffc00fc7947 */ /* 0x000fc0000383ffff */
[----:B------:R-:W-:-:S00]  /*0d20*/  NOP ;  /* 0x0000000000007918 */ /* 0x000fc00000000000 */
        /* <DEDUP_REMOVED lines=13> */
.L_x_11:


//--------------------- .nv.shared.reserved.0     --------------------------
	.section	.nv.shared.reserved.0,"aw",@nobits
	.weak		__nv_reservedSMEM_offset_0_alias
	.size		__nv_reservedSMEM_offset_0_alias, 0, 64
	.other		__nv_reservedSMEM_offset_0_alias,@"STO_CUDA_RESERVED_SHARED STV_DEFAULT"
__nv_reservedSMEM_offset_0_alias:
	.zero		0
	.zero		64


//--------------------- .nv.constant0._Z21reaction_edges_kerneljPjS_ --------------------------
	.section	.nv.constant0._Z21reaction_edges_kerneljPjS_,"a",@progbits
	.sectionflags	@""
	.align	4
.nv.constant0._Z21reaction_edges_kerneljPjS_:
	.zero		920


//--------------------- SYMBOLS --------------------------

	.type		.nv.reservedSmem.offset0,@object
	.size		.nv.reservedSmem.offset0,0x4
